	.headerflags	@"EF_CUDA_TEXMODE_UNIFIED EF_CUDA_64BIT_ADDRESS EF_CUDA_ACCELERATORS EF_CUDA_SM90 EF_CUDA_VIRTUAL_SM(EF_CUDA_SM90)"
	.elftype	@"ET_EXEC"


//--------------------- .nv.info                  --------------------------
	.section	.nv.info,"",@"SHT_CUDA_INFO"
	.align	4


	//----- nvinfo : EIATTR_REGCOUNT
	.align		4
        /*0000*/ 	.byte	0x04, 0x2f
        /*0002*/ 	.short	(.L_1 - .L_0)
	.align		4
.L_0:
        /*0004*/ 	.word	index@(triton_poi_fused_add_div_exp_mean_mul_repeat_1)
        /*0008*/ 	.word	0x00000018


	//----- nvinfo : EIATTR_MIN_STACK_SIZE
	.align		4
.L_1:
        /*000c*/ 	.byte	0x04, 0x12
        /*000e*/ 	.short	(.L_3 - .L_2)
	.align		4
.L_2:
        /*0010*/ 	.word	index@(triton_poi_fused_add_div_exp_mean_mul_repeat_1)
        /*0014*/ 	.word	0x00000000


	//----- nvinfo : EIATTR_FRAME_SIZE
	.align		4
.L_3:
        /*0018*/ 	.byte	0x04, 0x11
        /*001a*/ 	.short	(.L_5 - .L_4)
	.align		4
.L_4:
        /*001c*/ 	.word	index@(triton_poi_fused_add_div_exp_mean_mul_repeat_1)
        /*0020*/ 	.word	0x00000000


	//----- nvinfo : EIATTR_MIN_STACK_SIZE
	.align		4
.L_5:
        /*0024*/ 	.byte	0x04, 0x12
        /*0026*/ 	.short	(.L_7 - .L_6)
	.align		4
.L_6:
        /*0028*/ 	.word	index@(triton_poi_fused_add_div_exp_mean_mul_repeat_1)
        /*002c*/ 	.word	0x00000000
.L_7:


//--------------------- .nv.info.triton_poi_fused_add_div_exp_mean_mul_repeat_1 --------------------------
	.section	.nv.info.triton_poi_fused_add_div_exp_mean_mul_repeat_1,"",@"SHT_CUDA_INFO"
	.sectionflags	@""
	.align	4


	//----- nvinfo : EIATTR_CUDA_API_VERSION
	.align		4
        /*0000*/ 	.byte	0x04, 0x37
        /*0002*/ 	.short	(.L_9 - .L_8)
.L_8:
        /*0004*/ 	.word	0x0000007c


	//----- nvinfo : EIATTR_KPARAM_INFO
	.align		4
.L_9:
        /*0008*/ 	.byte	0x04, 0x17
        /*000a*/ 	.short	(.L_11 - .L_10)
.L_10:
        /*000c*/ 	.word	0x00000000
        /*0010*/ 	.short	0x0005
        /*0012*/ 	.short	0x0028
        /*0014*/ 	.byte	0x00, 0xf0, 0x11, 0x00


	//----- nvinfo : EIATTR_KPARAM_INFO
	.align		4
.L_11:
        /*0018*/ 	.byte	0x04, 0x17
        /*001a*/ 	.short	(.L_13 - .L_12)
.L_12:
        /*001c*/ 	.word	0x00000000
        /*0020*/ 	.short	0x0004
        /*0022*/ 	.short	0x0020
        /*0024*/ 	.byte	0x00, 0xf4, 0x21, 0x00


	//----- nvinfo : EIATTR_KPARAM_INFO
	.align		4
.L_13:
        /*0028*/ 	.byte	0x04, 0x17
        /*002a*/ 	.short	(.L_15 - .L_14)
.L_14:
        /*002c*/ 	.word	0x00000000
        /*0030*/ 	.short	0x0003
        /*0032*/ 	.short	0x0018
        /*0034*/ 	.byte	0x00, 0xf4, 0x21, 0x00


	//----- nvinfo : EIATTR_KPARAM_INFO
	.align		4
.L_15:
        /*0038*/ 	.byte	0x04, 0x17
        /*003a*/ 	.short	(.L_17 - .L_16)
.L_16:
        /*003c*/ 	.word	0x00000000
        /*0040*/ 	.short	0x0002
        /*0042*/ 	.short	0x0010
        /*0044*/ 	.byte	0x00, 0xf4, 0x21, 0x00


	//----- nvinfo : EIATTR_KPARAM_INFO
	.align		4
.L_17:
        /*0048*/ 	.byte	0x04, 0x17
        /*004a*/ 	.short	(.L_19 - .L_18)
.L_18:
        /*004c*/ 	.word	0x00000000
        /*0050*/ 	.short	0x0001
        /*0052*/ 	.short	0x0008
        /*0054*/ 	.byte	0x00, 0xf4, 0x21, 0x00


	//----- nvinfo : EIATTR_KPARAM_INFO
	.align		4
.L_19:
        /*0058*/ 	.byte	0x04, 0x17
        /*005a*/ 	.short	(.L_21 - .L_20)
.L_20:
        /*005c*/ 	.word	0x00000000
        /*0060*/ 	.short	0x0000
        /*0062*/ 	.short	0x0000
        /*0064*/ 	.byte	0x00, 0xf4, 0x21, 0x00


	//----- nvinfo : EIATTR_SPARSE_MMA_MASK
	.align		4
.L_21:
        /*0068*/ 	.byte	0x03, 0x50
        /*006a*/ 	.short	0x0000


	//----- nvinfo : EIATTR_MAXREG_COUNT
	.align		4
        /*006c*/ 	.byte	0x03, 0x1b
        /*006e*/ 	.short	0x00ff


	//----- nvinfo : EIATTR_EXIT_INSTR_OFFSETS
	.align		4
        /*0070*/ 	.byte	0x04, 0x1c
        /*0072*/ 	.short	(.L_23 - .L_22)


	//   ....[0]....
.L_22:
        /*0074*/ 	.word	0x00000260


	//   ....[1]....
        /*0078*/ 	.word	0x00000280


	//----- nvinfo : EIATTR_REQNTID
	.align		4
.L_23:
        /*007c*/ 	.byte	0x04, 0x10
        /*007e*/ 	.short	(.L_25 - .L_24)
.L_24:
        /*0080*/ 	.word	0x00000080
        /*0084*/ 	.word	0x00000001
        /*0088*/ 	.word	0x00000001


	//----- nvinfo : EIATTR_CBANK_PARAM_SIZE
	.align		4
.L_25:
        /*008c*/ 	.byte	0x03, 0x19
        /*008e*/ 	.short	0x002c


	//----- nvinfo : EIATTR_PARAM_CBANK
	.align		4
        /*0090*/ 	.byte	0x04, 0x0a
        /*0092*/ 	.short	(.L_27 - .L_26)
	.align		4
.L_26:
        /*0094*/ 	.word	index@(.nv.constant0.triton_poi_fused_add_div_exp_mean_mul_repeat_1)
        /*0098*/ 	.short	0x0210
        /*009a*/ 	.short	0x002c


	//----- nvinfo : EIATTR_SW_WAR
	.align		4
.L_27:
        /*009c*/ 	.byte	0x04, 0x36
        /*009e*/ 	.short	(.L_29 - .L_28)
.L_28:
        /*00a0*/ 	.word	0x00000008
.L_29:


//--------------------- .nv.callgraph             --------------------------
	.section	.nv.callgraph,"",@"SHT_CUDA_CALLGRAPH"
	.align	4
	.sectionentsize	8
	.align		4
        /*0000*/ 	.word	0x00000000
	.align		4
        /*0004*/ 	.word	0xffffffff
	.align		4
        /*0008*/ 	.word	0x00000000
	.align		4
        /*000c*/ 	.word	0xfffffffe
	.align		4
        /*0010*/ 	.word	0x00000000
	.align		4
        /*0014*/ 	.word	0xfffffffd
	.align		4
        /*0018*/ 	.word	0x00000000
	.align		4
        /*001c*/ 	.word	0xfffffffc


//--------------------- .text.triton_poi_fused_add_div_exp_mean_mul_repeat_1 --------------------------
	.section	.text.triton_poi_fused_add_div_exp_mean_mul_repeat_1,"ax",@progbits
	.align	128
        .global         triton_poi_fused_add_div_exp_mean_mul_repeat_1
        .type           triton_poi_fused_add_div_exp_mean_mul_repeat_1,@function
        .size           triton_poi_fused_add_div_exp_mean_mul_repeat_1,(.L_x_1 - triton_poi_fused_add_div_exp_mean_mul_repeat_1)
        .other          triton_poi_fused_add_div_exp_mean_mul_repeat_1,@"STO_CUDA_ENTRY STV_DEFAULT"
triton_poi_fused_add_div_exp_mean_mul_repeat_1:
.text.triton_poi_fused_add_div_exp_mean_mul_repeat_1:
[----:B------:R-:W0:Y:S01]  /*0000*/  LDC R1, c[0x0][0x28] ;  /* 0x00000a00ff017b82 */ /* 0x000e220000000800 */
[----:B------:R-:W1:Y:S07]  /*0010*/  S2R R0, SR_TID.X ;  /* 0x0000000000007919 */ /* 0x000e6e0000002100 */
[----:B------:R-:W2:Y:S01]  /*0020*/  LDC.64 R10, c[0x0][0x220] ;  /* 0x00008800ff0a7b82 */ /* 0x000ea20000000a00 */
[----:B------:R-:W-:Y:S01]  /*0030*/  ULDC.64 UR4, c[0x0][0x208] ;  /* 0x0000820000047ab9 */ /* 0x000fe20000000a00 */
[----:B------:R-:W3:Y:S06]  /*0040*/  S2R R5, SR_CTAID.X ;  /* 0x0000000000057919 */ /* 0x000eec0000002500 */
[----:B------:R-:W4:Y:S08]  /*0050*/  LDC.64 R2, c[0x0][0x228] ;  /* 0x00008a00ff027b82 */ /* 0x000f300000000a00 */
[----:B------:R-:W5:Y:S08]  /*0060*/  LDC.64 R14, c[0x0][0x210] ;  /* 0x00008400ff0e7b82 */ /* 0x000f700000000a00 */
[----:B------:R-:W5:Y:S01]  /*0070*/  LDC.64 R6, c[0x0][0x218] ;  /* 0x00008600ff067b82 */ /* 0x000f620000000a00 */
[----:B-1----:R-:W-:Y:S01]  /*0080*/  IMAD.SHL.U32 R0, R0, 0x2, RZ ;  /* 0x0000000200007824 */ /* 0x002fe200078e00ff */
[----:B---3--:R-:W-:-:S04]  /*0090*/  SHF.R.S32.HI R4, RZ, 0x17, R5 ;  /* 0x00000017ff047819 */ /* 0x008fc80000011405 */
[----:B------:R-:W-:Y:S02]  /*00a0*/  LOP3.LUT R0, R0, 0xfe, RZ, 0xc0, !PT ;  /* 0x000000fe00007812 */ /* 0x000fe400078ec0ff */
[----:B------:R-:W-:-:S03]  /*00b0*/  SGXT R4, R4, 0x1 ;  /* 0x000000010404781a */ /* 0x000fc60000000200 */
[----:B------:R-:W-:-:S05]  /*00c0*/  IMAD R5, R5, 0x100, R0 ;  /* 0x0000010005057824 */ /* 0x000fca00078e0200 */
[CC--:B------:R-:W-:Y:S02]  /*00d0*/  LEA.HI R0, R4.reuse, R5.reuse, RZ, 0x4 ;  /* 0x0000000504007211 */ /* 0x0c0fe400078f20ff */
[----:B------:R-:W-:Y:S02]  /*00e0*/  LEA.HI R4, R4, R5, RZ, 0x6 ;  /* 0x0000000504047211 */ /* 0x000fe400078f30ff */
[----:B------:R-:W-:Y:S02]  /*00f0*/  LOP3.LUT R0, R0, 0xfffffff0, RZ, 0xc0, !PT ;  /* 0xfffffff000007812 */ /* 0x000fe400078ec0ff */
[----:B------:R-:W-:Y:S02]  /*0100*/  SHF.R.S32.HI R9, RZ, 0x6, R4 ;  /* 0x00000006ff097819 */ /* 0x000fe40000011404 */
[----:B------:R-:W-:Y:S02]  /*0110*/  IADD3 R0, R5, -R0, RZ ;  /* 0x8000000005007210 */ /* 0x000fe40007ffe0ff */
[----:B------:R-:W-:-:S03]  /*0120*/  ISETP.GE.AND P0, PT, R5, 0x100, PT ;  /* 0x000001000500780c */ /* 0x000fc60003f06270 */
[----:B------:R-:W-:Y:S01]  /*0130*/  IMAD R17, R9, 0x10, R0 ;  /* 0x0000001009117824 */ /* 0x000fe200078e0200 */
[----:B------:R-:W-:Y:S02]  /*0140*/  CS2R R8, SRZ ;  /* 0x0000000000087805 */ /* 0x000fe4000001ff00 */
[----:B------:R-:W-:Y:S01]  /*0150*/  CS2R R18, SRZ ;  /* 0x0000000000127805 */ /* 0x000fe2000001ff00 */
[----:B----4-:R-:W-:-:S04]  /*0160*/  IMAD.WIDE R2, R5, 0x4, R2 ;  /* 0x0000000405027825 */ /* 0x010fc800078e0202 */
[C---:B--2---:R-:W-:Y:S02]  /*0170*/  IMAD.WIDE R12, R17.reuse, 0x4, R10 ;  /* 0x00000004110c7825 */ /* 0x044fe400078e020a */
[----:B------:R-:W2:Y:S02]  /*0180*/  @!P0 LDG.E.64 R18, desc[UR4][R2.64] ;  /* 0x0000000402128981 */ /* 0x000ea4000c1e1b00 */
[----:B-----5:R-:W-:Y:S01]  /*0190*/  IMAD.WIDE R10, R17, 0x4, R14 ;  /* 0x00000004110a7825 */ /* 0x020fe200078e020e */
[----:B------:R-:W-:Y:S02]  /*01a0*/  CS2R R14, SRZ ;  /* 0x00000000000e7805 */ /* 0x000fe4000001ff00 */
[----:B------:R-:W-:Y:S01]  /*01b0*/  CS2R R16, SRZ ;  /* 0x0000000000107805 */ /* 0x000fe2000001ff00 */
[----:B------:R1:W2:Y:S01]  /*01c0*/  @!P0 LDG.E.EL.64 R8, desc[UR4][R12.64] ;  /* 0x000000040c088981 */ /* 0x0002a2000c2e1b00 */
[----:B0-----:R-:W-:-:S03]  /*01d0*/  IMAD.WIDE R6, R5, 0x4, R6 ;  /* 0x0000000405067825 */ /* 0x001fc600078e0206 */
[----:B------:R-:W3:Y:S04]  /*01e0*/  @!P0 LDG.E.EL.64 R14, desc[UR4][R10.64] ;  /* 0x000000040a0e8981 */ /* 0x000ee8000c2e1b00 */
[----:B------:R-:W3:Y:S01]  /*01f0*/  @!P0 LDG.E.64 R16, desc[UR4][R6.64] ;  /* 0x0000000406108981 */ /* 0x000ee2000c1e1b00 */
[----:B-1----:R-:W0:Y:S02]  /*0200*/  LDC.64 R12, c[0x0][0x230] ;  /* 0x00008c00ff0c7b82 */ /* 0x002e240000000a00 */
[----:B0-----:R-:W-:-:S04]  /*0210*/  IMAD.WIDE R4, R5, 0x4, R12 ;  /* 0x0000000405047825 */ /* 0x001fc800078e020c */
[----:B--2---:R-:W-:Y:S01]  /*0220*/  FMUL R21, R18, R8 ;  /* 0x0000000812157220 */ /* 0x004fe20000400000 */
[----:B------:R-:W-:-:S03]  /*0230*/  FMUL R0, R19, R9 ;  /* 0x0000000913007220 */ /* 0x000fc60000400000 */
[----:B---3--:R-:W-:Y:S01]  /*0240*/  FFMA R14, R16, R14, R21 ;  /* 0x0000000e100e7223 */ /* 0x008fe20000000015 */
[----:B------:R-:W-:Y:S01]  /*0250*/  FFMA R15, R17, R15, R0 ;  /* 0x0000000f110f7223 */ /* 0x000fe20000000000 */
[----:B------:R-:W-:Y:S06]  /*0260*/  @P0 EXIT ;  /* 0x000000000000094d */ /* 0x000fec0003800000 */
[----:B------:R-:W-:Y:S01]  /*0270*/  STG.E.64 desc[UR4][R4.64], R14 ;  /* 0x0000000e04007986 */ /* 0x000fe2000c101b04 */
[----:B------:R-:W-:Y:S05]  /*0280*/  EXIT ;  /* 0x000000000000794d */ /* 0x000fea0003800000 */
.L_x_0:
[----:B------:R-:W-:-:S00]  /*0290*/  BRA `(.L_x_0) ;  /* 0xfffffffc00fc7947 */ /* 0x000fc0000383ffff */
[----:B------:R-:W-:-:S00]  /*02a0*/  NOP ;  /* 0x0000000000007918 */ /* 0x000fc00000000000 */
        /* <DEDUP_REMOVED lines=13> */
.L_x_1:


//--------------------- .nv.constant0.triton_poi_fused_add_div_exp_mean_mul_repeat_1 --------------------------
	.section	.nv.constant0.triton_poi_fused_add_div_exp_mean_mul_repeat_1,"a",@progbits
	.sectionflags	@""
	.align	4
.nv.constant0.triton_poi_fused_add_div_exp_mean_mul_repeat_1:
	.zero		572
